	.headerflags	@"EF_CUDA_TEXMODE_UNIFIED EF_CUDA_64BIT_ADDRESS EF_CUDA_ACCELERATORS EF_CUDA_SM90 EF_CUDA_VIRTUAL_SM(EF_CUDA_SM90)"
	.elftype	@"ET_EXEC"


//--------------------- .nv.info                  --------------------------
	.section	.nv.info,"",@"SHT_CUDA_INFO"
	.align	4


	//----- nvinfo : EIATTR_REGCOUNT
	.align		4
        /*0000*/ 	.byte	0x04, 0x2f
        /*0002*/ 	.short	(.L_3 - .L_2)
	.align		4
.L_2:
        /*0004*/ 	.word	index@(triton_poi_fused__native_batch_norm_legit_no_training_hardtanh_2)
        /*0008*/ 	.word	0x00000020


	//----- nvinfo : EIATTR_MIN_STACK_SIZE
	.align		4
.L_3:
        /*000c*/ 	.byte	0x04, 0x12
        /*000e*/ 	.short	(.L_5 - .L_4)
	.align		4
.L_4:
        /*0010*/ 	.word	index@(triton_poi_fused__native_batch_norm_legit_no_training_hardtanh_2)
        /*0014*/ 	.word	0x00000000


	//----- nvinfo : EIATTR_FRAME_SIZE
	.align		4
.L_5:
        /*0018*/ 	.byte	0x04, 0x11
        /*001a*/ 	.short	(.L_7 - .L_6)
	.align		4
.L_6:
        /*001c*/ 	.word	index@(triton_poi_fused__native_batch_norm_legit_no_training_hardtanh_2)
        /*0020*/ 	.word	0x00000000


	//----- nvinfo : EIATTR_MIN_STACK_SIZE
	.align		4
.L_7:
        /*0024*/ 	.byte	0x04, 0x12
        /*0026*/ 	.short	(.L_9 - .L_8)
	.align		4
.L_8:
        /*0028*/ 	.word	index@(triton_poi_fused__native_batch_norm_legit_no_training_hardtanh_2)
        /*002c*/ 	.word	0x00000000
.L_9:


//--------------------- .nv.info.triton_poi_fused__native_batch_norm_legit_no_training_hardtanh_2 --------------------------
	.section	.nv.info.triton_poi_fused__native_batch_norm_legit_no_training_hardtanh_2,"",@"SHT_CUDA_INFO"
	.sectionflags	@""
	.align	4


	//----- nvinfo : EIATTR_CUDA_API_VERSION
	.align		4
        /*0000*/ 	.byte	0x04, 0x37
        /*0002*/ 	.short	(.L_11 - .L_10)
.L_10:
        /*0004*/ 	.word	0x0000007c


	//----- nvinfo : EIATTR_KPARAM_INFO
	.align		4
.L_11:
        /*0008*/ 	.byte	0x04, 0x17
        /*000a*/ 	.short	(.L_13 - .L_12)
.L_12:
        /*000c*/ 	.word	0x00000000
        /*0010*/ 	.short	0x0006
        /*0012*/ 	.short	0x0030
        /*0014*/ 	.byte	0x00, 0xf0, 0x11, 0x00


	//----- nvinfo : EIATTR_KPARAM_INFO
	.align		4
.L_13:
        /*0018*/ 	.byte	0x04, 0x17
        /*001a*/ 	.short	(.L_15 - .L_14)
.L_14:
        /*001c*/ 	.word	0x00000000
        /*0020*/ 	.short	0x0005
        /*0022*/ 	.short	0x0028
        /*0024*/ 	.byte	0x00, 0xf4, 0x21, 0x00


	//----- nvinfo : EIATTR_KPARAM_INFO
	.align		4
.L_15:
        /*0028*/ 	.byte	0x04, 0x17
        /*002a*/ 	.short	(.L_17 - .L_16)
.L_16:
        /*002c*/ 	.word	0x00000000
        /*0030*/ 	.short	0x0004
        /*0032*/ 	.short	0x0020
        /*0034*/ 	.byte	0x00, 0xf4, 0x21, 0x00


	//----- nvinfo : EIATTR_KPARAM_INFO
	.align		4
.L_17:
        /*0038*/ 	.byte	0x04, 0x17
        /*003a*/ 	.short	(.L_19 - .L_18)
.L_18:
        /*003c*/ 	.word	0x00000000
        /*0040*/ 	.short	0x0003
        /*0042*/ 	.short	0x0018
        /*0044*/ 	.byte	0x00, 0xf4, 0x21, 0x00


	//----- nvinfo : EIATTR_KPARAM_INFO
	.align		4
.L_19:
        /*0048*/ 	.byte	0x04, 0x17
        /*004a*/ 	.short	(.L_21 - .L_20)
.L_20:
        /*004c*/ 	.word	0x00000000
        /*0050*/ 	.short	0x0002
        /*0052*/ 	.short	0x0010
        /*0054*/ 	.byte	0x00, 0xf4, 0x21, 0x00


	//----- nvinfo : EIATTR_KPARAM_INFO
	.align		4
.L_21:
        /*0058*/ 	.byte	0x04, 0x17
        /*005a*/ 	.short	(.L_23 - .L_22)
.L_22:
        /*005c*/ 	.word	0x00000000
        /*0060*/ 	.short	0x0001
        /*0062*/ 	.short	0x0008
        /*0064*/ 	.byte	0x00, 0xf4, 0x21, 0x00


	//----- nvinfo : EIATTR_KPARAM_INFO
	.align		4
.L_23:
        /*0068*/ 	.byte	0x04, 0x17
        /*006a*/ 	.short	(.L_25 - .L_24)
.L_24:
        /*006c*/ 	.word	0x00000000
        /*0070*/ 	.short	0x0000
        /*0072*/ 	.short	0x0000
        /*0074*/ 	.byte	0x00, 0xf4, 0x21, 0x00


	//----- nvinfo : EIATTR_SPARSE_MMA_MASK
	.align		4
.L_25:
        /*0078*/ 	.byte	0x03, 0x50
        /*007a*/ 	.short	0x0000


	//----- nvinfo : EIATTR_MAXREG_COUNT
	.align		4
        /*007c*/ 	.byte	0x03, 0x1b
        /*007e*/ 	.short	0x00ff


	//----- nvinfo : EIATTR_EXIT_INSTR_OFFSETS
	.align		4
        /*0080*/ 	.byte	0x04, 0x1c
        /*0082*/ 	.short	(.L_27 - .L_26)


	//   ....[0]....
.L_26:
        /*0084*/ 	.word	0x00000cb0


	//   ....[1]....
        /*0088*/ 	.word	0x00000cd0


	//----- nvinfo : EIATTR_REQNTID
	.align		4
.L_27:
        /*008c*/ 	.byte	0x04, 0x10
        /*008e*/ 	.short	(.L_29 - .L_28)
.L_28:
        /*0090*/ 	.word	0x00000080
        /*0094*/ 	.word	0x00000001
        /*0098*/ 	.word	0x00000001


	//----- nvinfo : EIATTR_CBANK_PARAM_SIZE
	.align		4
.L_29:
        /*009c*/ 	.byte	0x03, 0x19
        /*009e*/ 	.short	0x0034


	//----- nvinfo : EIATTR_PARAM_CBANK
	.align		4
        /*00a0*/ 	.byte	0x04, 0x0a
        /*00a2*/ 	.short	(.L_31 - .L_30)
	.align		4
.L_30:
        /*00a4*/ 	.word	index@(.nv.constant0.triton_poi_fused__native_batch_norm_legit_no_training_hardtanh_2)
        /*00a8*/ 	.short	0x0210
        /*00aa*/ 	.short	0x0034


	//----- nvinfo : EIATTR_SW_WAR
	.align		4
.L_31:
        /*00ac*/ 	.byte	0x04, 0x36
        /*00ae*/ 	.short	(.L_33 - .L_32)
.L_32:
        /*00b0*/ 	.word	0x00000008
.L_33:


//--------------------- .nv.callgraph             --------------------------
	.section	.nv.callgraph,"",@"SHT_CUDA_CALLGRAPH"
	.align	4
	.sectionentsize	8
	.align		4
        /*0000*/ 	.word	0x00000000
	.align		4
        /*0004*/ 	.word	0xffffffff
	.align		4
        /*0008*/ 	.word	0x00000000
	.align		4
        /*000c*/ 	.word	0xfffffffe
	.align		4
        /*0010*/ 	.word	0x00000000
	.align		4
        /*0014*/ 	.word	0xfffffffd
	.align		4
        /*0018*/ 	.word	0x00000000
	.align		4
        /*001c*/ 	.word	0xfffffffc


//--------------------- .nv.constant4             --------------------------
	.section	.nv.constant4,"a",@progbits
	.align	8
	.align		8
.nv.constant4:
        /*0000*/ 	.dword	_$_str
	.align		8
        /*0008*/ 	.dword	_$_str_$_2


//--------------------- .text.triton_poi_fused__native_batch_norm_legit_no_training_hardtanh_2 --------------------------
	.section	.text.triton_poi_fused__native_batch_norm_legit_no_training_hardtanh_2,"ax",@progbits
	.align	128
        .global         triton_poi_fused__native_batch_norm_legit_no_training_hardtanh_2
        .type           triton_poi_fused__native_batch_norm_legit_no_training_hardtanh_2,@function
        .size           triton_poi_fused__native_batch_norm_legit_no_training_hardtanh_2,(.L_x_1 - triton_poi_fused__native_batch_norm_legit_no_training_hardtanh_2)
        .other          triton_poi_fused__native_batch_norm_legit_no_training_hardtanh_2,@"STO_CUDA_ENTRY STV_DEFAULT"
triton_poi_fused__native_batch_norm_legit_no_training_hardtanh_2:
.text.triton_poi_fused__native_batch_norm_legit_no_training_hardtanh_2:
[----:B------:R-:W0:Y:S01]  /*0000*/  LDC R1, c[0x0][0x28] ;  /* 0x00000a00ff017b82 */ /* 0x000e220000000800 */
[----:B------:R-:W1:Y:S07]  /*0010*/  S2R R0, SR_TID.X ;  /* 0x0000000000007919 */ /* 0x000e6e0000002100 */
[----:B------:R-:W2:Y:S01]  /*0020*/  LDC.64 R28, c[0x0][0x220] ;  /* 0x00008800ff1c7b82 */ /* 0x000ea20000000a00 */
[----:B------:R-:W3:Y:S07]  /*0030*/  S2R R3, SR_CTAID.X ;  /* 0x0000000000037919 */ /* 0x000eee0000002500 */
[----:B------:R-:W4:Y:S01]  /*0040*/  LDC.64 R26, c[0x0][0x210] ;  /* 0x00008400ff1a7b82 */ /* 0x000f220000000a00 */
[----:B------:R-:W-:Y:S01]  /*0050*/  ULDC.64 UR4, c[0x0][0x208] ;  /* 0x0000820000047ab9 */ /* 0x000fe20000000a00 */
[----:B------:R-:W-:-:S02]  /*0060*/  CS2R R4, SRZ ;  /* 0x0000000000047805 */ /* 0x000fc4000001ff00 */
[----:B------:R-:W-:Y:S02]  /*0070*/  CS2R R6, SRZ ;  /* 0x0000000000067805 */ /* 0x000fe4000001ff00 */
[----:B------:R-:W-:Y:S02]  /*0080*/  CS2R R8, SRZ ;  /* 0x0000000000087805 */ /* 0x000fe4000001ff00 */
[----:B------:R-:W-:Y:S01]  /*0090*/  CS2R R10, SRZ ;  /* 0x00000000000a7805 */ /* 0x000fe2000001ff00 */
[----:B------:R-:W5:Y:S01]  /*00a0*/  LDC.64 R24, c[0x0][0x218] ;  /* 0x00008600ff187b82 */ /* 0x000f620000000a00 */
[----:B-1----:R-:W-:Y:S01]  /*00b0*/  IMAD.SHL.U32 R0, R0, 0x4, RZ ;  /* 0x0000000400007824 */ /* 0x002fe200078e00ff */
[----:B---3--:R-:W-:-:S04]  /*00c0*/  SHF.R.S32.HI R2, RZ, 0x15, R3 ;  /* 0x00000015ff027819 */ /* 0x008fc80000011403 */
[----:B------:R-:W-:-:S05]  /*00d0*/  LOP3.LUT R0, R0, 0x1fc, RZ, 0xc0, !PT ;  /* 0x000001fc00007812 */ /* 0x000fca00078ec0ff */
[----:B------:R-:W-:Y:S01]  /*00e0*/  IMAD R0, R3, 0x400, R0 ;  /* 0x0000040003007824 */ /* 0x000fe200078e0200 */
[----:B------:R-:W-:Y:S02]  /*00f0*/  SGXT R3, R2, 0x1 ;  /* 0x000000010203781a */ /* 0x000fe40000000200 */
[----:B------:R-:W-:Y:S02]  /*0100*/  CS2R R12, SRZ ;  /* 0x00000000000c7805 */ /* 0x000fe4000001ff00 */
[----:B------:R-:W-:Y:S01]  /*0110*/  CS2R R14, SRZ ;  /* 0x00000000000e7805 */ /* 0x000fe2000001ff00 */
[C---:B----4-:R-:W-:Y:S01]  /*0120*/  IMAD.WIDE R26, R0.reuse, 0x4, R26 ;  /* 0x00000004001a7825 */ /* 0x050fe200078e021a */
[----:B------:R-:W-:Y:S02]  /*0130*/  LEA.HI R3, R3, R0, RZ, 0x5 ;  /* 0x0000000003037211 */ /* 0x000fe400078f28ff */
[----:B------:R-:W-:Y:S02]  /*0140*/  ISETP.GE.AND P1, PT, R0, 0x1e080, PT ;  /* 0x0001e0800000780c */ /* 0x000fe40003f26270 */
[----:B------:R-:W-:-:S05]  /*0150*/  LOP3.LUT R3, R3, 0xffffffe0, RZ, 0xc0, !PT ;  /* 0xffffffe003037812 */ /* 0x000fca00078ec0ff */
[----:B------:R-:W-:-:S04]  /*0160*/  IMAD.IADD R2, R0, 0x1, -R3 ;  /* 0x0000000100027824 */ /* 0x000fc800078e0a03 */
[C---:B--2---:R-:W-:Y:S02]  /*0170*/  IMAD.WIDE R28, R2.reuse, 0x4, R28 ;  /* 0x00000004021c7825 */ /* 0x044fe400078e021c */
[----:B------:R-:W2:Y:S02]  /*0180*/  @!P1 LDG.E.128 R4, desc[UR4][R26.64] ;  /* 0x000000041a049981 */ /* 0x000ea4000c1e1d00 */
[----:B-----5:R-:W-:Y:S02]  /*0190*/  IMAD.WIDE R24, R2, 0x4, R24 ;  /* 0x0000000402187825 */ /* 0x020fe400078e0218 */
[----:B------:R-:W3:Y:S02]  /*01a0*/  @!P1 LDG.E.EL.128 R12, desc[UR4][R28.64] ;  /* 0x000000041c0c9981 */ /* 0x000ee4000c2e1d00 */
[----:B------:R-:W-:Y:S02]  /*01b0*/  VIADD R3, R0, 0x200 ;  /* 0x0000020000037836 */ /* 0x000fe40000000000 */
[----:B------:R-:W2:Y:S03]  /*01c0*/  @!P1 LDG.E.EL.128 R8, desc[UR4][R24.64] ;  /* 0x0000000418089981 */ /* 0x000ea6000c2e1d00 */
[----:B------:R-:W-:-:S02]  /*01d0*/  ISETP.GE.AND P0, PT, R3, 0x1e080, PT ;  /* 0x0001e0800300780c */ /* 0x000fc40003f06270 */
[----:B------:R-:W-:Y:S02]  /*01e0*/  CS2R R16, SRZ ;  /* 0x0000000000107805 */ /* 0x000fe4000001ff00 */
[----:B------:R-:W-:Y:S02]  /*01f0*/  CS2R R18, SRZ ;  /* 0x0000000000127805 */ /* 0x000fe4000001ff00 */
[----:B------:R-:W-:Y:S02]  /*0200*/  CS2R R20, SRZ ;  /* 0x0000000000147805 */ /* 0x000fe4000001ff00 */
[----:B------:R-:W-:-:S05]  /*0210*/  CS2R R22, SRZ ;  /* 0x0000000000167805 */ /* 0x000fca000001ff00 */
[----:B------:R1:W4:Y:S04]  /*0220*/  @!P0 LDG.E.128 R16, desc[UR4][R26.64+0x800] ;  /* 0x000800041a108981 */ /* 0x000328000c1e1d00 */
[----:B------:R5:W4:Y:S01]  /*0230*/  @!P0 LDG.E.EL.128 R20, desc[UR4][R24.64] ;  /* 0x0000000418148981 */ /* 0x000b22000c2e1d00 */
[----:B-1----:R-:W-:Y:S02]  /*0240*/  CS2R R26, SRZ ;  /* 0x00000000001a7805 */ /* 0x002fe4000001ff00 */
[----:B-----5:R-:W-:-:S06]  /*0250*/  CS2R R24, SRZ ;  /* 0x0000000000187805 */ /* 0x020fcc000001ff00 */
[----:B------:R-:W5:Y:S01]  /*0260*/  @!P0 LDG.E.EL.128 R24, desc[UR4][R28.64] ;  /* 0x000000041c188981 */ /* 0x000f62000c2e1d00 */
[----:B---3--:R-:W-:-:S06]  /*0270*/  FADD R3, R12, 9.9999997473787516356e-06 ;  /* 0x3727c5ac0c037421 */ /* 0x008fcc0000000000 */
[----:B------:R-:W1:Y:S01]  /*0280*/  MUFU.SQRT R3, R3 ;  /* 0x0000000300037308 */ /* 0x000e620000002000 */
[----:B--2---:R-:W-:Y:S01]  /*0290*/  FADD R4, -R8, R4 ;  /* 0x0000000408047221 */ /* 0x004fe20000000100 */
[----:B------:R-:W-:Y:S01]  /*02a0*/  FADD R8, R13, 9.9999997473787516356e-06 ;  /* 0x3727c5ac0d087421 */ /* 0x000fe20000000000 */
[----:B------:R-:W-:Y:S01]  /*02b0*/  FADD R5, -R9, R5 ;  /* 0x0000000509057221 */ /* 0x000fe20000000100 */
[----:B------:R-:W-:-:S04]  /*02c0*/  FADD R9, R14, 9.9999997473787516356e-06 ;  /* 0x3727c5ac0e097421 */ /* 0x000fc80000000000 */
[----:B------:R-:W2:Y:S01]  /*02d0*/  MUFU.SQRT R8, R8 ;  /* 0x0000000800087308 */ /* 0x000ea20000002000 */
[----:B------:R-:W-:-:S07]  /*02e0*/  FADD R15, R15, 9.9999997473787516356e-06 ;  /* 0x3727c5ac0f0f7421 */ /* 0x000fce0000000000 */
[----:B------:R-:W3:Y:S01]  /*02f0*/  MUFU.SQRT R9, R9 ;  /* 0x0000000900097308 */ /* 0x000ee20000002000 */
[C---:B-1----:R-:W-:Y:S02]  /*0300*/  FSETP.GT.AND P5, PT, R3.reuse, 8.50705917302346158658e+37, PT ;  /* 0x7e8000000300780b */ /* 0x042fe40003fa4000 */
[----:B------:R-:W-:Y:S01]  /*0310*/  FSETP.GEU.AND P2, PT, R3, 1.175494350822287508e-38, PT ;  /* 0x008000000300780b */ /* 0x000fe20003f4e000 */
[----:B------:R-:W-:-:S04]  /*0320*/  FADD R10, -R10, R6 ;  /* 0x000000060a0a7221 */ /* 0x000fc80000000100 */
[----:B------:R1:W4:Y:S01]  /*0330*/  MUFU.SQRT R12, R15 ;  /* 0x0000000f000c7308 */ /* 0x0003220000002000 */
[----:B------:R-:W-:Y:S01]  /*0340*/  IMAD.MOV.U32 R6, RZ, RZ, 0x3e800000 ;  /* 0x3e800000ff067424 */ /* 0x000fe200078e00ff */
[C---:B--2---:R-:W-:Y:S02]  /*0350*/  FSETP.GT.AND P3, PT, R8.reuse, 8.50705917302346158658e+37, PT ;  /* 0x7e8000000800780b */ /* 0x044fe40003f64000 */
[----:B------:R-:W-:Y:S02]  /*0360*/  FSETP.GEU.AND P4, PT, R8, 1.175494350822287508e-38, PT ;  /* 0x008000000800780b */ /* 0x000fe40003f8e000 */
[----:B------:R-:W-:Y:S01]  /*0370*/  @P5 FMUL R3, R3, 0.25 ;  /* 0x3e80000003035820 */ /* 0x000fe20000400000 */
[----:B-----5:R-:W-:Y:S01]  /*0380*/  FADD R24, R24, 9.9999997473787516356e-06 ;  /* 0x3727c5ac18187421 */ /* 0x020fe20000000000 */
[----:B---3--:R-:W-:Y:S02]  /*0390*/  FSETP.GT.AND P6, PT, R9, 8.50705917302346158658e+37, PT ;  /* 0x7e8000000900780b */ /* 0x008fe40003fc4000 */
[----:B-1----:R-:W-:Y:S01]  /*03a0*/  FSEL R15, R6, 1, P5 ;  /* 0x3f800000060f7808 */ /* 0x002fe20002800000 */
[----:B------:R-:W1:Y:S01]  /*03b0*/  MUFU.SQRT R13, R24 ;  /* 0x00000018000d7308 */ /* 0x000e620000002000 */
[----:B------:R-:W-:Y:S01]  /*03c0*/  @!P2 FMUL R3, R3, 16777216 ;  /* 0x4b8000000303a820 */ /* 0x000fe20000400000 */
[----:B------:R-:W-:Y:S01]  /*03d0*/  FSETP.GEU.AND P5, PT, R9, 1.175494350822287508e-38, PT ;  /* 0x008000000900780b */ /* 0x000fe20003fae000 */
[----:B------:R-:W-:Y:S01]  /*03e0*/  FADD R26, R26, 9.9999997473787516356e-06 ;  /* 0x3727c5ac1a1a7421 */ /* 0x000fe20000000000 */
[----:B------:R-:W-:Y:S01]  /*03f0*/  FADD R27, R27, 9.9999997473787516356e-06 ;  /* 0x3727c5ac1b1b7421 */ /* 0x000fe20000000000 */
[----:B------:R-:W-:Y:S01]  /*0400*/  @!P2 FMUL R15, R15, 16777216 ;  /* 0x4b8000000f0fa820 */ /* 0x000fe20000400000 */
[----:B----4-:R-:W-:Y:S01]  /*0410*/  FADD R16, -R20, R16 ;  /* 0x0000001014107221 */ /* 0x010fe20000000100 */
[----:B0-----:R-:W-:Y:S01]  /*0420*/  FSETP.GT.AND P2, PT, R12, 8.50705917302346158658e+37, PT ;  /* 0x7e8000000c00780b */ /* 0x001fe20003f44000 */
[----:B------:R0:W-:Y:S01]  /*0430*/  MUFU.RCP R20, R3 ;  /* 0x0000000300147308 */ /* 0x0001e20000001000 */
[----:B------:R-:W-:Y:S01]  /*0440*/  FADD R7, -R11, R7 ;  /* 0x000000070b077221 */ /* 0x000fe20000000100 */
[----:B------:R-:W-:Y:S01]  /*0450*/  @P3 FMUL R8, R8, 0.25 ;  /* 0x3e80000008083820 */ /* 0x000fe20000400000 */
[----:B------:R-:W-:-:S05]  /*0460*/  @P6 FMUL R9, R9, 0.25 ;  /* 0x3e80000009096820 */ /* 0x000fca0000400000 */
[----:B------:R-:W-:Y:S01]  /*0470*/  MUFU.SQRT R14, R26 ;  /* 0x0000001a000e7308 */ /* 0x000fe20000002000 */
[----:B0-----:R-:W-:Y:S02]  /*0480*/  FSEL R3, R6, 1, P3 ;  /* 0x3f80000006037808 */ /* 0x001fe40001800000 */
[----:B------:R-:W-:Y:S01]  /*0490*/  FSETP.GEU.AND P3, PT, R12, 1.175494350822287508e-38, PT ;  /* 0x008000000c00780b */ /* 0x000fe20003f6e000 */
[----:B------:R-:W-:-:S04]  /*04a0*/  @!P4 FMUL R8, R8, 16777216 ;  /* 0x4b8000000808c820 */ /* 0x000fc80000400000 */
[----:B------:R0:W2:Y:S01]  /*04b0*/  MUFU.SQRT R11, R27 ;  /* 0x0000001b000b7308 */ /* 0x0000a20000002000 */
[----:B------:R-:W-:Y:S01]  /*04c0*/  @!P4 FMUL R3, R3, 16777216 ;  /* 0x4b8000000303c820 */ /* 0x000fe20000400000 */
[----:B-1----:R-:W-:Y:S01]  /*04d0*/  FSETP.GT.AND P4, PT, R13, 8.50705917302346158658e+37, PT ;  /* 0x7e8000000d00780b */ /* 0x002fe20003f84000 */
[----:B------:R-:W-:Y:S01]  /*04e0*/  FADD R17, -R21, R17 ;  /* 0x0000001115117221 */ /* 0x000fe20000000100 */
[----:B------:R-:W-:Y:S01]  /*04f0*/  @!P5 FMUL R9, R9, 16777216 ;  /* 0x4b8000000909d820 */ /* 0x000fe20000400000 */
[----:B------:R-:W-:Y:S01]  /*0500*/  FADD R22, -R22, R18 ;  /* 0x0000001216167221 */ /* 0x000fe20000000100 */
[----:B------:R-:W-:Y:S02]  /*0510*/  FSEL R18, R6, 1, P2 ;  /* 0x3f80000006127808 */ /* 0x000fe40001000000 */
[----:B------:R1:W-:Y:S01]  /*0520*/  MUFU.RCP R21, R8 ;  /* 0x0000000800157308 */ /* 0x0003e20000001000 */
[----:B------:R-:W-:Y:S01]  /*0530*/  @P2 FMUL R12, R12, 0.25 ;  /* 0x3e8000000c0c2820 */ /* 0x000fe20000400000 */
[----:B------:R-:W-:Y:S01]  /*0540*/  FADD R23, -R23, R19 ;  /* 0x0000001317177221 */ /* 0x000fe20000000100 */
[----:B------:R-:W-:Y:S01]  /*0550*/  @!P3 FMUL R18, R18, 16777216 ;  /* 0x4b8000001212b820 */ /* 0x000fe20000400000 */
[----:B0-----:R-:W0:Y:S01]  /*0560*/  LDC.64 R26, c[0x0][0x230] ;  /* 0x00008c00ff1a7b82 */ /* 0x001e220000000a00 */
[----:B-1----:R-:W-:-:S03]  /*0570*/  FSEL R8, R6, 1, P6 ;  /* 0x3f80000006087808 */ /* 0x002fc60003000000 */
[----:B------:R-:W1:Y:S01]  /*0580*/  MUFU.RCP R9, R9 ;  /* 0x0000000900097308 */ /* 0x000e620000001000 */
[----:B------:R-:W-:Y:S01]  /*0590*/  @!P3 FMUL R12, R12, 16777216 ;  /* 0x4b8000000c0cb820 */ /* 0x000fe20000400000 */
[----:B--2---:R-:W-:Y:S01]  /*05a0*/  FSETP.GT.AND P3, PT, R11, 8.50705917302346158658e+37, PT ;  /* 0x7e8000000b00780b */ /* 0x004fe20003f64000 */
[----:B------:R-:W-:Y:S01]  /*05b0*/  @!P5 FMUL R8, R8, 16777216 ;  /* 0x4b8000000808d820 */ /* 0x000fe20000400000 */
[----:B------:R-:W-:Y:S02]  /*05c0*/  FSETP.GT.AND P5, PT, R14, 8.50705917302346158658e+37, PT ;  /* 0x7e8000000e00780b */ /* 0x000fe40003fa4000 */
[C---:B------:R-:W-:Y:S01]  /*05d0*/  FSETP.GEU.AND P6, PT, R13.reuse, 1.175494350822287508e-38, PT ;  /* 0x008000000d00780b */ /* 0x040fe20003fce000 */
[----:B------:R-:W-:Y:S01]  /*05e0*/  @P4 FMUL R13, R13, 0.25 ;  /* 0x3e8000000d0d4820 */ /* 0x000fe20000400000 */
[----:B------:R-:W-:Y:S02]  /*05f0*/  FSEL R24, R6, 1, P4 ;  /* 0x3f80000006187808 */ /* 0x000fe40002000000 */
[----:B------:R-:W-:-:S02]  /*0600*/  FSETP.GEU.AND P2, PT, R14, 1.175494350822287508e-38, PT ;  /* 0x008000000e00780b */ /* 0x000fc40003f4e000 */
[----:B------:R-:W-:Y:S01]  /*0610*/  FSETP.GEU.AND P4, PT, R11, 1.175494350822287508e-38, PT ;  /* 0x008000000b00780b */ /* 0x000fe20003f8e000 */
[----:B------:R-:W2:Y:S01]  /*0620*/  MUFU.RCP R12, R12 ;  /* 0x0000000c000c7308 */ /* 0x000ea20000001000 */
[----:B------:R-:W-:Y:S01]  /*0630*/  FMUL R19, R20, R15 ;  /* 0x0000000f14137220 */ /* 0x000fe20000400000 */
[----:B-1----:R-:W-:Y:S01]  /*0640*/  FMUL R15, R9, R8 ;  /* 0x00000008090f7220 */ /* 0x002fe20000400000 */
[----:B------:R-:W-:Y:S01]  /*0650*/  @P3 FMUL R11, R11, 0.25 ;  /* 0x3e8000000b0b3820 */ /* 0x000fe20000400000 */
[----:B------:R-:W-:Y:S01]  /*0660*/  @P5 FMUL R14, R14, 0.25 ;  /* 0x3e8000000e0e5820 */ /* 0x000fe20000400000 */
[----:B------:R-:W1:Y:S01]  /*0670*/  LDC.64 R8, c[0x0][0x228] ;  /* 0x00008a00ff087b82 */ /* 0x000e620000000a00 */
[----:B------:R-:W-:-:S04]  /*0680*/  @!P6 FMUL R13, R13, 16777216 ;  /* 0x4b8000000d0de820 */ /* 0x000fc80000400000 */
[----:B------:R-:W-:Y:S02]  /*0690*/  @!P2 FMUL R14, R14, 16777216 ;  /* 0x4b8000000e0ea820 */ /* 0x000fe40000400000 */
[----:B------:R-:W-:Y:S01]  /*06a0*/  @!P4 FMUL R11, R11, 16777216 ;  /* 0x4b8000000b0bc820 */ /* 0x000fe20000400000 */
[----:B------:R-:W3:Y:S01]  /*06b0*/  MUFU.RCP R13, R13 ;  /* 0x0000000d000d7308 */ /* 0x000ee20000001000 */
[----:B--2---:R-:W-:Y:S01]  /*06c0*/  FMUL R12, R12, R18 ;  /* 0x000000120c0c7220 */ /* 0x004fe20000400000 */
[----:B------:R-:W-:-:S06]  /*06d0*/  FMUL R18, R21, R3 ;  /* 0x0000000315127220 */ /* 0x000fcc0000400000 */
[----:B------:R-:W2:Y:S01]  /*06e0*/  MUFU.RCP R14, R14 ;  /* 0x0000000e000e7308 */ /* 0x000ea20000001000 */
[----:B------:R-:W-:Y:S01]  /*06f0*/  FMUL R3, R15, R10 ;  /* 0x0000000a0f037220 */ /* 0x000fe20000400000 */
[----:B------:R-:W-:-:S06]  /*0700*/  FSEL R15, R6, 1, P5 ;  /* 0x3f800000060f7808 */ /* 0x000fcc0002800000 */
[----:B------:R-:W4:Y:S01]  /*0710*/  MUFU.RCP R11, R11 ;  /* 0x0000000b000b7308 */ /* 0x000f220000001000 */
[----:B------:R-:W-:Y:S01]  /*0720*/  FSEL R10, R6, 1, P3 ;  /* 0x3f800000060a7808 */ /* 0x000fe20001800000 */
[----:B------:R-:W-:Y:S01]  /*0730*/  @!P6 FMUL R24, R24, 16777216 ;  /* 0x4b8000001818e820 */ /* 0x000fe20000400000 */
[----:B------:R-:W-:-:S03]  /*0740*/  @!P2 FMUL R15, R15, 16777216 ;  /* 0x4b8000000f0fa820 */ /* 0x000fc60000400000 */
[----:B------:R-:W-:Y:S01]  /*0750*/  @!P4 FMUL R10, R10, 16777216 ;  /* 0x4b8000000a0ac820 */ /* 0x000fe20000400000 */
[----:B------:R-:W-:Y:S01]  /*0760*/  FMUL R18, R18, R5 ;  /* 0x0000000512127220 */ /* 0x000fe20000400000 */
[----:B------:R-:W-:Y:S01]  /*0770*/  FMUL R19, R19, R4 ;  /* 0x0000000413137220 */ /* 0x000fe20000400000 */
[----:B------:R-:W-:Y:S01]  /*0780*/  FMUL R7, R12, R7 ;  /* 0x000000070c077220 */ /* 0x000fe20000400000 */
[----:B---3--:R-:W-:Y:S01]  /*0790*/  FMUL R24, R13, R24 ;  /* 0x000000180d187220 */ /* 0x008fe20000400000 */
[----:B--2---:R-:W-:Y:S01]  /*07a0*/  FMUL R4, R14, R15 ;  /* 0x0000000f0e047220 */ /* 0x004fe20000400000 */
[----:B-1----:R-:W-:Y:S01]  /*07b0*/  IMAD.WIDE R28, R2, 0x4, R8 ;  /* 0x00000004021c7825 */ /* 0x002fe200078e0208 */
[----:B------:R-:W-:Y:S02]  /*07c0*/  CS2R R8, SRZ ;  /* 0x0000000000087805 */ /* 0x000fe4000001ff00 */
[----:B------:R-:W-:Y:S01]  /*07d0*/  CS2R R12, SRZ ;  /* 0x00000000000c7805 */ /* 0x000fe2000001ff00 */
[----:B----4-:R-:W-:Y:S01]  /*07e0*/  FMUL R5, R11, R10 ;  /* 0x0000000a0b057220 */ /* 0x010fe20000400000 */
[----:B------:R-:W-:-:S02]  /*07f0*/  CS2R R10, SRZ ;  /* 0x00000000000a7805 */ /* 0x000fc4000001ff00 */
[----:B------:R-:W-:Y:S01]  /*0800*/  CS2R R14, SRZ ;  /* 0x00000000000e7805 */ /* 0x000fe2000001ff00 */
[----:B0-----:R-:W-:-:S03]  /*0810*/  IMAD.WIDE R26, R2, 0x4, R26 ;  /* 0x00000004021a7825 */ /* 0x001fc600078e021a */
[----:B------:R-:W2:Y:S04]  /*0820*/  @!P1 LDG.E.EL.128 R8, desc[UR4][R28.64] ;  /* 0x000000041c089981 */ /* 0x000ea8000c2e1d00 */
[----:B------:R-:W2:Y:S01]  /*0830*/  @!P1 LDG.E.EL.128 R12, desc[UR4][R26.64] ;  /* 0x000000041a0c9981 */ /* 0x000ea2000c2e1d00 */
[----:B------:R-:W-:-:S04]  /*0840*/  FADD R21, R25, 9.9999997473787516356e-06 ;  /* 0x3727c5ac19157421 */ /* 0x000fc80000000000 */
[----:B------:R-:W0:Y:S02]  /*0850*/  MUFU.SQRT R2, R21 ;  /* 0x0000001500027308 */ /* 0x000e240000002000 */
[C---:B0-----:R-:W-:Y:S02]  /*0860*/  FSETP.GT.AND P2, PT, R2.reuse, 8.50705917302346158658e+37, PT ;  /* 0x7e8000000200780b */ /* 0x041fe40003f44000 */
[----:B------:R-:W-:-:S11]  /*0870*/  FSETP.GEU.AND P3, PT, R2, 1.175494350822287508e-38, PT ;  /* 0x008000000200780b */ /* 0x000fd60003f6e000 */
[----:B------:R-:W-:-:S04]  /*0880*/  @P2 FMUL R2, R2, 0.25 ;  /* 0x3e80000002022820 */ /* 0x000fc80000400000 */
[----:B------:R-:W-:-:S04]  /*0890*/  @!P3 FMUL R2, R2, 16777216 ;  /* 0x4b8000000202b820 */ /* 0x000fc80000400000 */
[----:B------:R0:W1:Y:S01]  /*08a0*/  MUFU.RCP R20, R2 ;  /* 0x0000000200147308 */ /* 0x0000620000001000 */
[----:B------:R-:W-:-:S05]  /*08b0*/  FSEL R25, R6, 1, P2 ;  /* 0x3f80000006197808 */ /* 0x000fca0001000000 */
[----:B------:R-:W-:Y:S01]  /*08c0*/  @!P3 FMUL R25, R25, 16777216 ;  /* 0x4b8000001919b820 */ /* 0x000fe20000400000 */
[----:B0-----:R-:W-:-:S03]  /*08d0*/  FMUL R2, R5, R23 ;  /* 0x0000001705027220 */ /* 0x001fc60000400000 */
[----:B-1----:R-:W-:Y:S01]  /*08e0*/  FMUL R20, R20, R25 ;  /* 0x0000001914147220 */ /* 0x002fe20000400000 */
[----:B------:R-:W-:Y:S01]  /*08f0*/  FMUL R25, R4, R22 ;  /* 0x0000001604197220 */ /* 0x000fe20000400000 */
[----:B------:R-:W-:Y:S02]  /*0900*/  CS2R R4, SRZ ;  /* 0x0000000000047805 */ /* 0x000fe4000001ff00 */
[----:B------:R-:W-:Y:S01]  /*0910*/  CS2R R22, SRZ ;  /* 0x0000000000167805 */ /* 0x000fe2000001ff00 */
[----:B------:R-:W-:Y:S01]  /*0920*/  FMUL R17, R20, R17 ;  /* 0x0000001114117220 */ /* 0x000fe20000400000 */
[----:B------:R-:W-:-:S06]  /*0930*/  CS2R R20, SRZ ;  /* 0x0000000000147805 */ /* 0x000fcc000001ff00 */
[----:B------:R-:W3:Y:S01]  /*0940*/  @!P0 LDG.E.EL.128 R20, desc[UR4][R26.64] ;  /* 0x000000041a148981 */ /* 0x000ee2000c2e1d00 */
[----:B--2---:R-:W-:Y:S01]  /*0950*/  FFMA R11, R7, R11, R15 ;  /* 0x0000000b070b7223 */ /* 0x004fe2000000000f */
[----:B------:R-:W-:-:S06]  /*0960*/  CS2R R6, SRZ ;  /* 0x0000000000067805 */ /* 0x000fcc000001ff00 */
[----:B------:R-:W3:Y:S01]  /*0970*/  @!P0 LDG.E.EL.128 R4, desc[UR4][R28.64] ;  /* 0x000000041c048981 */ /* 0x000ee2000c2e1d00 */
[----:B------:R-:W-:Y:S01]  /*0980*/  FSETP.GTU.AND P2, PT, R11, RZ, PT ;  /* 0x000000ff0b00720b */ /* 0x000fe20003f4c000 */
[----:B------:R-:W-:-:S03]  /*0990*/  FFMA R10, R3, R10, R14 ;  /* 0x0000000a030a7223 */ /* 0x000fc6000000000e */
[----:B------:R-:W-:Y:S01]  /*09a0*/  FSEL R11, R11, RZ, P2 ;  /* 0x000000ff0b0b7208 */ /* 0x000fe20001000000 */
[----:B------:R-:W-:Y:S01]  /*09b0*/  FFMA R8, R19, R8, R12 ;  /* 0x0000000813087223 */ /* 0x000fe2000000000c */
[----:B------:R-:W-:Y:S01]  /*09c0*/  FFMA R9, R18, R9, R13 ;  /* 0x0000000912097223 */ /* 0x000fe2000000000d */
[----:B------:R-:W-:Y:S02]  /*09d0*/  FSETP.GTU.AND P2, PT, R10, RZ, PT ;  /* 0x000000ff0a00720b */ /* 0x000fe40003f4c000 */
[----:B------:R-:W-:Y:S01]  /*09e0*/  FSETP.GEU.AND P3, PT, R11, 6, PT ;  /* 0x40c000000b00780b */ /* 0x000fe20003f6e000 */
[----:B------:R-:W-:Y:S01]  /*09f0*/  FMUL R15, R24, R16 ;  /* 0x00000010180f7220 */ /* 0x000fe20000400000 */
[----:B------:R-:W-:Y:S02]  /*0a00*/  FSETP.GTU.AND P5, PT, R8, RZ, PT ;  /* 0x000000ff0800720b */ /* 0x000fe40003fac000 */
[----:B------:R-:W-:Y:S02]  /*0a10*/  FSEL R10, R10, RZ, P2 ;  /* 0x000000ff0a0a7208 */ /* 0x000fe40001000000 */
[----:B------:R-:W-:-:S02]  /*0a20*/  FSETP.GTU.AND P4, PT, R9, RZ, PT ;  /* 0x000000ff0900720b */ /* 0x000fc40003f8c000 */
[----:B------:R-:W-:Y:S02]  /*0a30*/  FSEL R8, R8, RZ, P5 ;  /* 0x000000ff08087208 */ /* 0x000fe40002800000 */
[----:B------:R-:W-:Y:S02]  /*0a40*/  FSETP.GEU.AND P5, PT, R10, 6, PT ;  /* 0x40c000000a00780b */ /* 0x000fe40003fae000 */
[----:B------:R-:W-:Y:S01]  /*0a50*/  FSEL R9, R9, RZ, P4 ;  /* 0x000000ff09097208 */ /* 0x000fe20002000000 */
[----:B---3--:R-:W-:Y:S01]  /*0a60*/  FFMA R2, R2, R7, R23 ;  /* 0x0000000702027223 */ /* 0x008fe20000000017 */
[----:B------:R-:W-:Y:S01]  /*0a70*/  FFMA R6, R25, R6, R22 ;  /* 0x0000000619067223 */ /* 0x000fe20000000016 */
[----:B------:R-:W-:Y:S01]  /*0a80*/  FFMA R20, R15, R4, R20 ;  /* 0x000000040f147223 */ /* 0x000fe20000000014 */
[----:B------:R-:W-:Y:S02]  /*0a90*/  FFMA R17, R17, R5, R21 ;  /* 0x0000000511117223 */ /* 0x000fe40000000015 */
[----:B------:R-:W-:Y:S01]  /*0aa0*/  FSETP.GTU.AND P6, PT, R2, RZ, PT ;  /* 0x000000ff0200720b */ /* 0x000fe20003fcc000 */
[----:B------:R-:W0:Y:S01]  /*0ab0*/  LDC.64 R4, c[0x0][0x238] ;  /* 0x00008e00ff047b82 */ /* 0x000e220000000a00 */
[----:B------:R-:W-:-:S02]  /*0ac0*/  FSETP.GTU.AND P2, PT, R6, RZ, PT ;  /* 0x000000ff0600720b */ /* 0x000fc40003f4c000 */
[----:B------:R-:W-:Y:S02]  /*0ad0*/  FSEL R15, R2, RZ, P6 ;  /* 0x000000ff020f7208 */ /* 0x000fe40003000000 */
[----:B------:R-:W-:Y:S02]  /*0ae0*/  FSETP.NAN.AND P6, PT, R11, R11, PT ;  /* 0x0000000b0b00720b */ /* 0x000fe40003fc8000 */
[----:B------:R-:W-:Y:S02]  /*0af0*/  FSEL R14, R6, RZ, P2 ;  /* 0x000000ff060e7208 */ /* 0x000fe40001000000 */
[----:B------:R-:W-:Y:S02]  /*0b00*/  FSETP.GTU.AND P4, PT, R17, RZ, PT ;  /* 0x000000ff1100720b */ /* 0x000fe40003f8c000 */
[----:B------:R-:W-:Y:S02]  /*0b10*/  @P3 SEL R11, R11, 0x40c00000, P6 ;  /* 0x40c000000b0b3807 */ /* 0x000fe40003000000 */
[----:B------:R-:W-:-:S02]  /*0b20*/  FSETP.GEU.AND P2, PT, R9, 6, PT ;  /* 0x40c000000900780b */ /* 0x000fc40003f4e000 */
[----:B------:R-:W-:Y:S02]  /*0b30*/  FSETP.GEU.AND P3, PT, R8, 6, PT ;  /* 0x40c000000800780b */ /* 0x000fe40003f6e000 */
[----:B------:R-:W-:Y:S02]  /*0b40*/  FSEL R13, R17, RZ, P4 ;  /* 0x000000ff110d7208 */ /* 0x000fe40002000000 */
[----:B------:R-:W-:Y:S02]  /*0b50*/  FSETP.GTU.AND P6, PT, R20, RZ, PT ;  /* 0x000000ff1400720b */ /* 0x000fe40003fcc000 */
[----:B------:R-:W-:Y:S02]  /*0b60*/  FSETP.NAN.AND P4, PT, R10, R10, PT ;  /* 0x0000000a0a00720b */ /* 0x000fe40003f88000 */
[----:B------:R-:W-:Y:S02]  /*0b70*/  FSEL R12, R20, RZ, P6 ;  /* 0x000000ff140c7208 */ /* 0x000fe40003000000 */
[----:B------:R-:W-:-:S02]  /*0b80*/  @P5 SEL R10, R10, 0x40c00000, P4 ;  /* 0x40c000000a0a5807 */ /* 0x000fc40002000000 */
[----:B------:R-:W-:Y:S02]  /*0b90*/  FSETP.NAN.AND P6, PT, R9, R9, PT ;  /* 0x000000090900720b */ /* 0x000fe40003fc8000 */
[----:B------:R-:W-:Y:S02]  /*0ba0*/  FSETP.GEU.AND P4, PT, R15, 6, PT ;  /* 0x40c000000f00780b */ /* 0x000fe40003f8e000 */
[C---:B------:R-:W-:Y:S02]  /*0bb0*/  FSETP.NAN.AND P5, PT, R8.reuse, R8, PT ;  /* 0x000000080800720b */ /* 0x040fe40003fa8000 */
[----:B------:R-:W-:Y:S02]  /*0bc0*/  @P2 SEL R9, R9, 0x40c00000, P6 ;  /* 0x40c0000009092807 */ /* 0x000fe40003000000 */
[----:B------:R-:W-:Y:S02]  /*0bd0*/  @P3 SEL R8, R8, 0x40c00000, P5 ;  /* 0x40c0000008083807 */ /* 0x000fe40002800000 */
[----:B------:R-:W-:-:S02]  /*0be0*/  FSETP.GEU.AND P2, PT, R14, 6, PT ;  /* 0x40c000000e00780b */ /* 0x000fc40003f4e000 */
[----:B------:R-:W-:Y:S02]  /*0bf0*/  FSETP.GEU.AND P6, PT, R13, 6, PT ;  /* 0x40c000000d00780b */ /* 0x000fe40003fce000 */
[----:B------:R-:W-:Y:S01]  /*0c00*/  FSETP.GEU.AND P3, PT, R12, 6, PT ;  /* 0x40c000000c00780b */ /* 0x000fe20003f6e000 */
[----:B0-----:R-:W-:Y:S01]  /*0c10*/  IMAD.WIDE R4, R0, 0x4, R4 ;  /* 0x0000000400047825 */ /* 0x001fe200078e0204 */
[----:B------:R-:W-:-:S04]  /*0c20*/  FSETP.NAN.AND P5, PT, R15, R15, PT ;  /* 0x0000000f0f00720b */ /* 0x000fc80003fa8000 */
[----:B------:R0:W-:Y:S01]  /*0c30*/  @!P1 STG.E.128 desc[UR4][R4.64], R8 ;  /* 0x0000000804009986 */ /* 0x0001e2000c101d04 */
[----:B------:R-:W-:Y:S02]  /*0c40*/  @P4 SEL R15, R15, 0x40c00000, P5 ;  /* 0x40c000000f0f4807 */ /* 0x000fe40002800000 */
[----:B------:R-:W-:Y:S02]  /*0c50*/  FSETP.NAN.AND P1, PT, R14, R14, PT ;  /* 0x0000000e0e00720b */ /* 0x000fe40003f28000 */
[C---:B------:R-:W-:Y:S02]  /*0c60*/  FSETP.NAN.AND P5, PT, R13.reuse, R13, PT ;  /* 0x0000000d0d00720b */ /* 0x040fe40003fa8000 */
[----:B------:R-:W-:Y:S02]  /*0c70*/  FSETP.NAN.AND P4, PT, R12, R12, PT ;  /* 0x0000000c0c00720b */ /* 0x000fe40003f88000 */
[----:B------:R-:W-:Y:S02]  /*0c80*/  @P2 SEL R14, R14, 0x40c00000, P1 ;  /* 0x40c000000e0e2807 */ /* 0x000fe40000800000 */
[----:B------:R-:W-:-:S02]  /*0c90*/  @P6 SEL R13, R13, 0x40c00000, P5 ;  /* 0x40c000000d0d6807 */ /* 0x000fc40002800000 */
[----:B------:R-:W-:Y:S01]  /*0ca0*/  @P3 SEL R12, R12, 0x40c00000, P4 ;  /* 0x40c000000c0c3807 */ /* 0x000fe20002000000 */
[----:B0-----:R-:W-:Y:S06]  /*0cb0*/  @P0 EXIT ;  /* 0x000000000000094d */ /* 0x001fec0003800000 */
[----:B------:R-:W-:Y:S01]  /*0cc0*/  STG.E.128 desc[UR4][R4.64+0x800], R12 ;  /* 0x0008000c04007986 */ /* 0x000fe2000c101d04 */
[----:B------:R-:W-:Y:S05]  /*0cd0*/  EXIT ;  /* 0x000000000000794d */ /* 0x000fea0003800000 */
.L_x_0:
[----:B------:R-:W-:-:S00]  /*0ce0*/  BRA `(.L_x_0) ;  /* 0xfffffffc00fc7947 */ /* 0x000fc0000383ffff */
[----:B------:R-:W-:-:S00]  /*0cf0*/  NOP ;  /* 0x0000000000007918 */ /* 0x000fc00000000000 */
        /* <DEDUP_REMOVED lines=8> */
.L_x_1:


//--------------------- .nv.global.init           --------------------------
	.section	.nv.global.init,"aw",@progbits
.nv.global.init:
	.type		_$_str,@object
	.size		_$_str,(_$_str_$_2 - _$_str)
_$_str:
        /*0000*/ 	.byte	0x5f, 0x5f, 0x43, 0x55, 0x44, 0x41, 0x5f, 0x46, 0x54, 0x5a, 0x00
	.type		_$_str_$_2,@object
	.size		_$_str_$_2,(.L_1 - _$_str_$_2)
_$_str_$_2:
        /*000b*/ 	.byte	0x5f, 0x5f, 0x43, 0x55, 0x44, 0x41, 0x5f, 0x50, 0x52, 0x45, 0x43, 0x5f, 0x53, 0x51, 0x52, 0x54
        /*001b*/ 	.byte	0x00
.L_1:


//--------------------- .nv.constant0.triton_poi_fused__native_batch_norm_legit_no_training_hardtanh_2 --------------------------
	.section	.nv.constant0.triton_poi_fused__native_batch_norm_legit_no_training_hardtanh_2,"a",@progbits
	.sectionflags	@""
	.align	4
.nv.constant0.triton_poi_fused__native_batch_norm_legit_no_training_hardtanh_2:
	.zero		580
